//
// Generated by NVIDIA NVVM Compiler
//
// Compiler Build ID: CL-36424714
// Cuda compilation tools, release 13.0, V13.0.88
// Based on NVVM 20.0.0
//

.version 9.0
.target sm_100
.address_size 64

	// .globl	_Z6sw_gpuPcS_S_PiS_
// _ZZ6sw_gpuPcS_S_PiS_E11d_sc_last_d has been demoted
// _ZZ6sw_gpuPcS_S_PiS_E16d_sc_2_to_last_d has been demoted
// _ZZ6sw_gpuPcS_S_PiS_E3max has been demoted

.visible .entry _Z6sw_gpuPcS_S_PiS_(
	.param .u64 .ptr .align 1 _Z6sw_gpuPcS_S_PiS__param_0,
	.param .u64 .ptr .align 1 _Z6sw_gpuPcS_S_PiS__param_1,
	.param .u64 .ptr .align 1 _Z6sw_gpuPcS_S_PiS__param_2,
	.param .u64 .ptr .align 1 _Z6sw_gpuPcS_S_PiS__param_3,
	.param .u64 .ptr .align 1 _Z6sw_gpuPcS_S_PiS__param_4
)
{
	.reg .pred 	%p<69>;
	.reg .b16 	%rs<41>;
	.reg .b32 	%r<169>;
	.reg .b64 	%rd<43>;
	// demoted variable
	.shared .align 4 .b8 _ZZ6sw_gpuPcS_S_PiS_E11d_sc_last_d[2052];
	// demoted variable
	.shared .align 4 .b8 _ZZ6sw_gpuPcS_S_PiS_E16d_sc_2_to_last_d[2052];
	// demoted variable
	.shared .align 4 .b8 _ZZ6sw_gpuPcS_S_PiS_E3max[6144];
	ld.param.u64 	%rd9, [_Z6sw_gpuPcS_S_PiS__param_0];
	ld.param.u64 	%rd12, [_Z6sw_gpuPcS_S_PiS__param_1];
	ld.param.u64 	%rd13, [_Z6sw_gpuPcS_S_PiS__param_2];
	ld.param.u64 	%rd11, [_Z6sw_gpuPcS_S_PiS__param_4];
	cvta.to.global.u64 	%rd1, %rd12;
	cvta.to.global.u64 	%rd2, %rd13;
	mov.u32 	%r1, %tid.x;
	mov.u32 	%r2, %ctaid.x;
	shl.b32 	%r3, %r2, 9;
	mul.lo.s32 	%r4, %r2, 263169;
	shl.b32 	%r89, %r1, 2;
	mov.u32 	%r90, _ZZ6sw_gpuPcS_S_PiS_E11d_sc_last_d;
	add.s32 	%r5, %r90, %r89;
	mov.b32 	%r91, 0;
	st.shared.u32 	[%r5], %r91;
	mov.u32 	%r92, _ZZ6sw_gpuPcS_S_PiS_E16d_sc_2_to_last_d;
	add.s32 	%r6, %r92, %r89;
	st.shared.u32 	[%r6], %r91;
	mov.u32 	%r93, _ZZ6sw_gpuPcS_S_PiS_E3max;
	mad.lo.s32 	%r7, %r1, 12, %r93;
	mov.b32 	%r94, -2;
	st.shared.u32 	[%r7], %r94;
	setp.ne.s32 	%p1, %r1, 0;
	@%p1 bra 	$L__BB0_2;
	mov.b32 	%r95, 0;
	st.shared.u32 	[_ZZ6sw_gpuPcS_S_PiS_E11d_sc_last_d+2048], %r95;
	st.shared.u32 	[_ZZ6sw_gpuPcS_S_PiS_E16d_sc_2_to_last_d+2048], %r95;
$L__BB0_2:
	bar.sync 	0;
	add.s32 	%r8, %r1, 1;
	mad.lo.s32 	%r97, %r1, 513, %r4;
	add.s32 	%r98, %r97, 513;
	cvt.s64.s32 	%rd14, %r98;
	add.s64 	%rd3, %rd2, %rd14;
	add.s32 	%r99, %r3, %r1;
	cvt.s64.s32 	%rd15, %r99;
	cvta.to.global.u64 	%rd16, %rd9;
	add.s64 	%rd4, %rd16, %rd15;
	mov.b32 	%r144, 0;
	cvt.s64.s32 	%rd19, %r3;
	mov.u32 	%r146, %r144;
$L__BB0_3:
	sub.s32 	%r11, %r144, %r1;
	add.s32 	%r12, %r11, 1;
	setp.ne.s32 	%p2, %r12, 0;
	@%p2 bra 	$L__BB0_5;
	mov.b16 	%rs19, 0;
	st.global.u8 	[%rd3], %rs19;
$L__BB0_5:
	or.b32  	%r100, %r11, %r1;
	setp.gt.u32 	%p3, %r100, 511;
	cvt.s64.s32 	%rd5, %r11;
	add.s64 	%rd6, %rd3, %rd5;
	@%p3 bra 	$L__BB0_11;
	ld.global.u8 	%rs1, [%rd4];
	add.s32 	%r101, %r3, %r11;
	cvt.s64.s32 	%rd17, %r101;
	add.s64 	%rd18, %rd1, %rd17;
	ld.global.u8 	%rs2, [%rd18];
	setp.eq.s16 	%p4, %rs1, %rs2;
	selp.b32 	%r102, 1, -1, %p4;
	ld.shared.u32 	%r103, [%r6];
	add.s32 	%r104, %r102, %r103;
	ld.shared.u32 	%r105, [%r5];
	add.s32 	%r13, %r105, -2;
	ld.shared.u32 	%r106, [%r5+4];
	add.s32 	%r14, %r106, -2;
	max.s32 	%r107, %r104, %r13;
	max.s32 	%r108, %r14, %r107;
	max.s32 	%r146, %r108, 0;
	setp.ne.s32 	%p5, %r146, %r104;
	@%p5 bra 	$L__BB0_8;
	selp.b16 	%rs39, 1, 2, %p4;
	bra.uni 	$L__BB0_9;
$L__BB0_8:
	setp.eq.s32 	%p6, %r146, %r13;
	setp.eq.s32 	%p7, %r146, %r14;
	selp.b16 	%rs20, 4, 0, %p7;
	selp.b16 	%rs39, 3, %rs20, %p6;
$L__BB0_9:
	st.global.u8 	[%rd6+1], %rs39;
	ld.shared.u32 	%r109, [%r7];
	setp.ge.s32 	%p9, %r109, %r146;
	@%p9 bra 	$L__BB0_11;
	st.shared.u32 	[%r7], %r146;
	st.shared.u32 	[%r7+4], %r8;
	st.shared.u32 	[%r7+8], %r12;
$L__BB0_11:
	bar.sync 	0;
	ld.shared.u32 	%r110, [%r5+4];
	st.shared.u32 	[%r6+4], %r110;
	st.shared.u32 	[%r5+4], %r146;
	bar.sync 	0;
	add.s32 	%r17, %r144, 1;
	setp.eq.s32 	%p10, %r17, 1023;
	@%p10 bra 	$L__BB0_21;
	add.s32 	%r18, %r11, 2;
	setp.ne.s32 	%p11, %r18, 0;
	@%p11 bra 	$L__BB0_14;
	mov.b16 	%rs21, 0;
	st.global.u8 	[%rd3], %rs21;
$L__BB0_14:
	sub.s32 	%r111, %r17, %r1;
	or.b32  	%r112, %r111, %r1;
	setp.gt.u32 	%p12, %r112, 511;
	@%p12 bra 	$L__BB0_20;
	ld.global.u8 	%rs6, [%rd4];
	add.s64 	%rd20, %rd19, %rd5;
	add.s64 	%rd21, %rd1, %rd20;
	ld.global.u8 	%rs7, [%rd21+1];
	setp.eq.s16 	%p13, %rs6, %rs7;
	selp.b32 	%r113, 1, -1, %p13;
	ld.shared.u32 	%r114, [%r6];
	add.s32 	%r115, %r113, %r114;
	ld.shared.u32 	%r116, [%r5];
	add.s32 	%r19, %r116, -2;
	ld.shared.u32 	%r117, [%r5+4];
	add.s32 	%r20, %r117, -2;
	max.s32 	%r118, %r115, %r19;
	max.s32 	%r119, %r20, %r118;
	max.s32 	%r146, %r119, 0;
	setp.eq.s32 	%p14, %r146, %r115;
	@%p14 bra 	$L__BB0_17;
	setp.eq.s32 	%p15, %r146, %r19;
	setp.eq.s32 	%p16, %r146, %r20;
	selp.b16 	%rs22, 4, 0, %p16;
	selp.b16 	%rs40, 3, %rs22, %p15;
	bra.uni 	$L__BB0_18;
$L__BB0_17:
	selp.b16 	%rs40, 1, 2, %p13;
$L__BB0_18:
	st.global.u8 	[%rd6+2], %rs40;
	ld.shared.u32 	%r120, [%r7];
	setp.ge.s32 	%p18, %r120, %r146;
	@%p18 bra 	$L__BB0_20;
	st.shared.u32 	[%r7], %r146;
	st.shared.u32 	[%r7+4], %r8;
	st.shared.u32 	[%r7+8], %r18;
$L__BB0_20:
	bar.sync 	0;
	ld.shared.u32 	%r121, [%r5+4];
	st.shared.u32 	[%r6+4], %r121;
	st.shared.u32 	[%r5+4], %r146;
	bar.sync 	0;
	add.s32 	%r144, %r144, 2;
	bra.uni 	$L__BB0_3;
$L__BB0_21:
	mov.u32 	%r148, %ntid.x;
	setp.lt.u32 	%p19, %r148, 2;
	@%p19 bra 	$L__BB0_31;
$L__BB0_22:
	mov.u32 	%r25, %r148;
	shr.u32 	%r148, %r25, 1;
	setp.ge.u32 	%p20, %r1, %r148;
	@%p20 bra 	$L__BB0_30;
	mad.lo.s32 	%r27, %r148, 12, %r7;
	ld.shared.u32 	%r28, [%r27];
	ld.shared.u32 	%r29, [%r7];
	setp.le.s32 	%p21, %r28, %r29;
	@%p21 bra 	$L__BB0_25;
	ld.shared.u32 	%r149, [%r27+4];
	bra.uni 	$L__BB0_29;
$L__BB0_25:
	setp.ne.s32 	%p22, %r28, %r29;
	@%p22 bra 	$L__BB0_30;
	ld.shared.u32 	%r149, [%r27+4];
	ld.shared.u32 	%r32, [%r7+4];
	setp.lt.s32 	%p23, %r149, %r32;
	@%p23 bra 	$L__BB0_29;
	setp.ne.s32 	%p24, %r149, %r32;
	@%p24 bra 	$L__BB0_30;
	ld.shared.u32 	%r122, [%r27+8];
	ld.shared.u32 	%r123, [%r7+8];
	setp.ge.s32 	%p25, %r122, %r123;
	@%p25 bra 	$L__BB0_30;
$L__BB0_29:
	ld.shared.u32 	%r124, [%r27+8];
	st.shared.u32 	[%r7], %r28;
	st.shared.u32 	[%r7+4], %r149;
	st.shared.u32 	[%r7+8], %r124;
$L__BB0_30:
	bar.sync 	0;
	setp.gt.u32 	%p26, %r25, 3;
	@%p26 bra 	$L__BB0_22;
$L__BB0_31:
	setp.ne.s32 	%p27, %r1, 0;
	@%p27 bra 	$L__BB0_98;
	ld.param.u64 	%rd42, [_Z6sw_gpuPcS_S_PiS__param_3];
	ld.shared.u32 	%r126, [_ZZ6sw_gpuPcS_S_PiS_E3max];
	cvta.to.global.u64 	%rd22, %rd42;
	mul.wide.u32 	%rd23, %r2, 4;
	add.s64 	%rd24, %rd22, %rd23;
	st.global.u32 	[%rd24], %r126;
	ld.shared.u32 	%r167, [_ZZ6sw_gpuPcS_S_PiS_E3max+4];
	ld.shared.u32 	%r168, [_ZZ6sw_gpuPcS_S_PiS_E3max+8];
	shl.b32 	%r36, %r2, 10;
	cvta.to.global.u64 	%rd7, %rd11;
	mov.b32 	%r150, 0;
$L__BB0_33:
	mad.lo.s32 	%r127, %r167, 513, %r4;
	add.s32 	%r128, %r127, %r168;
	cvt.s64.s32 	%rd25, %r128;
	add.s64 	%rd26, %rd2, %rd25;
	ld.global.u8 	%rs23, [%rd26];
	setp.gt.s16 	%p28, %rs23, 2;
	@%p28 bra 	$L__BB0_36;
	add.s16 	%rs24, %rs23, -1;
	setp.lt.u16 	%p31, %rs24, 2;
	@%p31 bra 	$L__BB0_39;
	setp.eq.s16 	%p32, %rs23, 0;
	@%p32 bra 	$L__BB0_98;
	bra.uni 	$L__BB0_41;
$L__BB0_36:
	setp.eq.s16 	%p29, %rs23, 3;
	@%p29 bra 	$L__BB0_40;
	setp.eq.s16 	%p30, %rs23, 4;
	@%p30 bra 	$L__BB0_38;
	bra.uni 	$L__BB0_41;
$L__BB0_38:
	add.s32 	%r168, %r168, -1;
	bra.uni 	$L__BB0_41;
$L__BB0_39:
	add.s32 	%r167, %r167, -1;
	add.s32 	%r168, %r168, -1;
	bra.uni 	$L__BB0_41;
$L__BB0_40:
	add.s32 	%r167, %r167, -1;
$L__BB0_41:
	add.s32 	%r129, %r36, %r150;
	cvt.s64.s32 	%rd27, %r129;
	add.s64 	%rd8, %rd7, %rd27;
	st.global.u8 	[%rd8], %rs23;
	mad.lo.s32 	%r130, %r167, 513, %r4;
	add.s32 	%r131, %r130, %r168;
	cvt.s64.s32 	%rd28, %r131;
	add.s64 	%rd29, %rd2, %rd28;
	ld.global.u8 	%rs25, [%rd29];
	setp.gt.s16 	%p33, %rs25, 2;
	@%p33 bra 	$L__BB0_44;
	add.s16 	%rs26, %rs25, -1;
	setp.lt.u16 	%p36, %rs26, 2;
	@%p36 bra 	$L__BB0_48;
	setp.eq.s16 	%p37, %rs25, 0;
	@%p37 bra 	$L__BB0_98;
	bra.uni 	$L__BB0_49;
$L__BB0_44:
	setp.eq.s16 	%p34, %rs25, 3;
	@%p34 bra 	$L__BB0_47;
	setp.ne.s16 	%p35, %rs25, 4;
	@%p35 bra 	$L__BB0_49;
	add.s32 	%r168, %r168, -1;
	bra.uni 	$L__BB0_49;
$L__BB0_47:
	add.s32 	%r167, %r167, -1;
	bra.uni 	$L__BB0_49;
$L__BB0_48:
	add.s32 	%r167, %r167, -1;
	add.s32 	%r168, %r168, -1;
$L__BB0_49:
	st.global.u8 	[%rd8+1], %rs25;
	mad.lo.s32 	%r132, %r167, 513, %r4;
	add.s32 	%r133, %r132, %r168;
	cvt.s64.s32 	%rd30, %r133;
	add.s64 	%rd31, %rd2, %rd30;
	ld.global.u8 	%rs27, [%rd31];
	setp.gt.s16 	%p38, %rs27, 2;
	@%p38 bra 	$L__BB0_52;
	add.s16 	%rs28, %rs27, -1;
	setp.lt.u16 	%p41, %rs28, 2;
	@%p41 bra 	$L__BB0_56;
	setp.eq.s16 	%p42, %rs27, 0;
	@%p42 bra 	$L__BB0_98;
	bra.uni 	$L__BB0_57;
$L__BB0_52:
	setp.eq.s16 	%p39, %rs27, 3;
	@%p39 bra 	$L__BB0_55;
	setp.ne.s16 	%p40, %rs27, 4;
	@%p40 bra 	$L__BB0_57;
	add.s32 	%r168, %r168, -1;
	bra.uni 	$L__BB0_57;
$L__BB0_55:
	add.s32 	%r167, %r167, -1;
	bra.uni 	$L__BB0_57;
$L__BB0_56:
	add.s32 	%r167, %r167, -1;
	add.s32 	%r168, %r168, -1;
$L__BB0_57:
	st.global.u8 	[%rd8+2], %rs27;
	mad.lo.s32 	%r134, %r167, 513, %r4;
	add.s32 	%r135, %r134, %r168;
	cvt.s64.s32 	%rd32, %r135;
	add.s64 	%rd33, %rd2, %rd32;
	ld.global.u8 	%rs29, [%rd33];
	setp.gt.s16 	%p43, %rs29, 2;
	@%p43 bra 	$L__BB0_60;
	add.s16 	%rs30, %rs29, -1;
	setp.lt.u16 	%p46, %rs30, 2;
	@%p46 bra 	$L__BB0_64;
	setp.eq.s16 	%p47, %rs29, 0;
	@%p47 bra 	$L__BB0_98;
	bra.uni 	$L__BB0_65;
$L__BB0_60:
	setp.eq.s16 	%p44, %rs29, 3;
	@%p44 bra 	$L__BB0_63;
	setp.ne.s16 	%p45, %rs29, 4;
	@%p45 bra 	$L__BB0_65;
	add.s32 	%r168, %r168, -1;
	bra.uni 	$L__BB0_65;
$L__BB0_63:
	add.s32 	%r167, %r167, -1;
	bra.uni 	$L__BB0_65;
$L__BB0_64:
	add.s32 	%r167, %r167, -1;
	add.s32 	%r168, %r168, -1;
$L__BB0_65:
	st.global.u8 	[%rd8+3], %rs29;
	mad.lo.s32 	%r136, %r167, 513, %r4;
	add.s32 	%r137, %r136, %r168;
	cvt.s64.s32 	%rd34, %r137;
	add.s64 	%rd35, %rd2, %rd34;
	ld.global.u8 	%rs31, [%rd35];
	setp.gt.s16 	%p48, %rs31, 2;
	@%p48 bra 	$L__BB0_68;
	add.s16 	%rs32, %rs31, -1;
	setp.lt.u16 	%p51, %rs32, 2;
	@%p51 bra 	$L__BB0_72;
	setp.eq.s16 	%p52, %rs31, 0;
	@%p52 bra 	$L__BB0_98;
	bra.uni 	$L__BB0_73;
$L__BB0_68:
	setp.eq.s16 	%p49, %rs31, 3;
	@%p49 bra 	$L__BB0_71;
	setp.ne.s16 	%p50, %rs31, 4;
	@%p50 bra 	$L__BB0_73;
	add.s32 	%r168, %r168, -1;
	bra.uni 	$L__BB0_73;
$L__BB0_71:
	add.s32 	%r167, %r167, -1;
	bra.uni 	$L__BB0_73;
$L__BB0_72:
	add.s32 	%r167, %r167, -1;
	add.s32 	%r168, %r168, -1;
$L__BB0_73:
	st.global.u8 	[%rd8+4], %rs31;
	mad.lo.s32 	%r138, %r167, 513, %r4;
	add.s32 	%r139, %r138, %r168;
	cvt.s64.s32 	%rd36, %r139;
	add.s64 	%rd37, %rd2, %rd36;
	ld.global.u8 	%rs33, [%rd37];
	setp.gt.s16 	%p53, %rs33, 2;
	@%p53 bra 	$L__BB0_76;
	add.s16 	%rs34, %rs33, -1;
	setp.lt.u16 	%p56, %rs34, 2;
	@%p56 bra 	$L__BB0_80;
	setp.eq.s16 	%p57, %rs33, 0;
	@%p57 bra 	$L__BB0_98;
	bra.uni 	$L__BB0_81;
$L__BB0_76:
	setp.eq.s16 	%p54, %rs33, 3;
	@%p54 bra 	$L__BB0_79;
	setp.ne.s16 	%p55, %rs33, 4;
	@%p55 bra 	$L__BB0_81;
	add.s32 	%r168, %r168, -1;
	bra.uni 	$L__BB0_81;
$L__BB0_79:
	add.s32 	%r167, %r167, -1;
	bra.uni 	$L__BB0_81;
$L__BB0_80:
	add.s32 	%r167, %r167, -1;
	add.s32 	%r168, %r168, -1;
$L__BB0_81:
	st.global.u8 	[%rd8+5], %rs33;
	mad.lo.s32 	%r140, %r167, 513, %r4;
	add.s32 	%r141, %r140, %r168;
	cvt.s64.s32 	%rd38, %r141;
	add.s64 	%rd39, %rd2, %rd38;
	ld.global.u8 	%rs35, [%rd39];
	setp.gt.s16 	%p58, %rs35, 2;
	@%p58 bra 	$L__BB0_84;
	add.s16 	%rs36, %rs35, -1;
	setp.lt.u16 	%p61, %rs36, 2;
	@%p61 bra 	$L__BB0_88;
	setp.eq.s16 	%p62, %rs35, 0;
	@%p62 bra 	$L__BB0_98;
	bra.uni 	$L__BB0_89;
$L__BB0_84:
	setp.eq.s16 	%p59, %rs35, 3;
	@%p59 bra 	$L__BB0_87;
	setp.ne.s16 	%p60, %rs35, 4;
	@%p60 bra 	$L__BB0_89;
	add.s32 	%r168, %r168, -1;
	bra.uni 	$L__BB0_89;
$L__BB0_87:
	add.s32 	%r167, %r167, -1;
	bra.uni 	$L__BB0_89;
$L__BB0_88:
	add.s32 	%r167, %r167, -1;
	add.s32 	%r168, %r168, -1;
$L__BB0_89:
	st.global.u8 	[%rd8+6], %rs35;
	mad.lo.s32 	%r142, %r167, 513, %r4;
	add.s32 	%r143, %r142, %r168;
	cvt.s64.s32 	%rd40, %r143;
	add.s64 	%rd41, %rd2, %rd40;
	ld.global.u8 	%rs37, [%rd41];
	setp.gt.s16 	%p63, %rs37, 2;
	@%p63 bra 	$L__BB0_92;
	add.s16 	%rs38, %rs37, -1;
	setp.lt.u16 	%p66, %rs38, 2;
	@%p66 bra 	$L__BB0_96;
	setp.eq.s16 	%p67, %rs37, 0;
	@%p67 bra 	$L__BB0_98;
	bra.uni 	$L__BB0_97;
$L__BB0_92:
	setp.eq.s16 	%p64, %rs37, 3;
	@%p64 bra 	$L__BB0_95;
	setp.ne.s16 	%p65, %rs37, 4;
	@%p65 bra 	$L__BB0_97;
	add.s32 	%r168, %r168, -1;
	bra.uni 	$L__BB0_97;
$L__BB0_95:
	add.s32 	%r167, %r167, -1;
	bra.uni 	$L__BB0_97;
$L__BB0_96:
	add.s32 	%r167, %r167, -1;
	add.s32 	%r168, %r168, -1;
$L__BB0_97:
	st.global.u8 	[%rd8+7], %rs37;
	add.s32 	%r150, %r150, 8;
	setp.ne.s32 	%p68, %r150, 1024;
	@%p68 bra 	$L__BB0_33;
$L__BB0_98:
	ret;

}


// ===== COMPILED SASS (sm_100) =====

	.target	sm_100

	.elftype	@"ET_EXEC"


//--------------------- .note.nv.tkinfo           --------------------------
	.section	.note.nv.tkinfo,"",@"SHT_NOTE"
	.sectionflags	@"SHF_NOTE_NV_TKINFO"
	.tkinfo
        /*0018*/ 	.word	0x00000002
        /*0030*/ 	.string	""
        /*0030*/ 	.string	"ptxas"
        /*0030*/ 	.string	"Cuda compilation tools, release 13.0, V13.0.88"
        /*0030*/ 	.string	"Build cuda_13.0.r13.0/compiler.36424714_0"
        /*0030*/ 	.string	"-arch sm_100 -m 64 "



//--------------------- .note.nv.cuinfo           --------------------------
	.section	.note.nv.cuinfo,"",@"SHT_NOTE"
	.sectionflags	@"SHF_NOTE_NV_CUINFO"
        /*0018*/ 	.short	0x0002
        /*001a*/ 	.short	0x0064
        /*001c*/ 	.short	0x0082
	.zero		2


//--------------------- .nv.info                  --------------------------
	.section	.nv.info,"",@"SHT_CUDA_INFO"
	.align	4


	//----- nvinfo : EIATTR_REGCOUNT
	.align		4
        /*0000*/ 	.byte	0x04, 0x2f
        /*0002*/ 	.short	(.L_1 - .L_0)
	.align		4
.L_0:
        /*0004*/ 	.word	index@(_Z6sw_gpuPcS_S_PiS_)
        /*0008*/ 	.word	0x0000001d


	//----- nvinfo : EIATTR_FRAME_SIZE
	.align		4
.L_1:
        /*000c*/ 	.byte	0x04, 0x11
        /*000e*/ 	.short	(.L_3 - .L_2)
	.align		4
.L_2:
        /*0010*/ 	.word	index@(_Z6sw_gpuPcS_S_PiS_)
        /*0014*/ 	.word	0x00000000


	//----- nvinfo : EIATTR_MIN_STACK_SIZE
	.align		4
.L_3:
        /*0018*/ 	.byte	0x04, 0x12
        /*001a*/ 	.short	(.L_5 - .L_4)
	.align		4
.L_4:
        /*001c*/ 	.word	index@(_Z6sw_gpuPcS_S_PiS_)
        /*0020*/ 	.word	0x00000000
.L_5:


//--------------------- .nv.compat                --------------------------
	.section	.nv.compat,"",@"SHT_CUDA_COMPAT_INFO"
	.align	4
        /*0000*/ 	.byte	0x02, 0x09, 0x00, 0x00, 0x02, 0x02, 0x01, 0x00, 0x02, 0x05, 0x05, 0x00, 0x03, 0x07, 0x01, 0x01
        /*0010*/ 	.byte	0x02, 0x03, 0x00, 0x00, 0x02, 0x06, 0x01, 0x00, 0x04, 0x0b, 0x08, 0x00, 0x09, 0x00, 0x00, 0x00
        /*0020*/ 	.byte	0x00, 0x00, 0x00, 0x00


//--------------------- .nv.info._Z6sw_gpuPcS_S_PiS_ --------------------------
	.section	.nv.info._Z6sw_gpuPcS_S_PiS_,"",@"SHT_CUDA_INFO"
	.sectionflags	@""
	.align	4


	//----- nvinfo : EIATTR_CUDA_API_VERSION
	.align		4
        /*0000*/ 	.byte	0x04, 0x37
        /*0002*/ 	.short	(.L_7 - .L_6)
.L_6:
        /*0004*/ 	.word	0x00000082


	//----- nvinfo : EIATTR_KPARAM_INFO
	.align		4
.L_7:
        /*0008*/ 	.byte	0x04, 0x17
        /*000a*/ 	.short	(.L_9 - .L_8)
.L_8:
        /*000c*/ 	.word	0x00000000
        /*0010*/ 	.short	0x0004
        /*0012*/ 	.short	0x0020
        /*0014*/ 	.byte	0x00, 0xf5, 0x21, 0x00


	//----- nvinfo : EIATTR_KPARAM_INFO
	.align		4
.L_9:
        /*0018*/ 	.byte	0x04, 0x17
        /*001a*/ 	.short	(.L_11 - .L_10)
.L_10:
        /*001c*/ 	.word	0x00000000
        /*0020*/ 	.short	0x0003
        /*0022*/ 	.short	0x0018
        /*0024*/ 	.byte	0x00, 0xf5, 0x21, 0x00


	//----- nvinfo : EIATTR_KPARAM_INFO
	.align		4
.L_11:
        /*0028*/ 	.byte	0x04, 0x17
        /*002a*/ 	.short	(.L_13 - .L_12)
.L_12:
        /*002c*/ 	.word	0x00000000
        /*0030*/ 	.short	0x0002
        /*0032*/ 	.short	0x0010
        /*0034*/ 	.byte	0x00, 0xf5, 0x21, 0x00


	//----- nvinfo : EIATTR_KPARAM_INFO
	.align		4
.L_13:
        /*0038*/ 	.byte	0x04, 0x17
        /*003a*/ 	.short	(.L_15 - .L_14)
.L_14:
        /*003c*/ 	.word	0x00000000
        /*0040*/ 	.short	0x0001
        /*0042*/ 	.short	0x0008
        /*0044*/ 	.byte	0x00, 0xf5, 0x21, 0x00


	//----- nvinfo : EIATTR_KPARAM_INFO
	.align		4
.L_15:
        /*0048*/ 	.byte	0x04, 0x17
        /*004a*/ 	.short	(.L_17 - .L_16)
.L_16:
        /*004c*/ 	.word	0x00000000
        /*0050*/ 	.short	0x0000
        /*0052*/ 	.short	0x0000
        /*0054*/ 	.byte	0x00, 0xf5, 0x21, 0x00


	//----- nvinfo : EIATTR_SPARSE_MMA_MASK
	.align		4
.L_17:
        /*0058*/ 	.byte	0x03, 0x50
        /*005a*/ 	.short	0x0000


	//----- nvinfo : EIATTR_MAXREG_COUNT
	.align		4
        /*005c*/ 	.byte	0x03, 0x1b
        /*005e*/ 	.short	0x00ff


	//----- nvinfo : EIATTR_NUM_BARRIERS
	.align		4
        /*0060*/ 	.byte	0x02, 0x4c
        /*0062*/ 	.byte	0x01
	.zero		1


	//----- nvinfo : EIATTR_MERCURY_ISA_VERSION
	.align		4
        /*0064*/ 	.byte	0x03, 0x5f
        /*0066*/ 	.short	0x0101


	//----- nvinfo : EIATTR_VRC_CTA_INIT_COUNT
	.align		4
        /*0068*/ 	.byte	0x02, 0x4a
	.zero		1
	.zero		1


	//----- nvinfo : EIATTR_EXIT_INSTR_OFFSETS
	.align		4
        /*006c*/ 	.byte	0x04, 0x1c
        /*006e*/ 	.short	(.L_19 - .L_18)


	//   ....[0]....
.L_18:
        /*0070*/ 	.word	0x00000a90


	//   ....[1]....
        /*0074*/ 	.word	0x00000c10


	//   ....[2]....
        /*0078*/ 	.word	0x00000dd0


	//   ....[3]....
        /*007c*/ 	.word	0x00000f60


	//   ....[4]....
        /*0080*/ 	.word	0x000010f0


	//   ....[5]....
        /*0084*/ 	.word	0x00001280


	//   ....[6]....
        /*0088*/ 	.word	0x00001410


	//   ....[7]....
        /*008c*/ 	.word	0x000015a0


	//   ....[8]....
        /*0090*/ 	.word	0x00001730


	//   ....[9]....
        /*0094*/ 	.word	0x00001830


	//----- nvinfo : EIATTR_CRS_STACK_SIZE
	.align		4
.L_19:
        /*0098*/ 	.byte	0x04, 0x1e
        /*009a*/ 	.short	(.L_21 - .L_20)
.L_20:
        /*009c*/ 	.word	0x00000000


	//----- nvinfo : EIATTR_CBANK_PARAM_SIZE
	.align		4
.L_21:
        /*00a0*/ 	.byte	0x03, 0x19
        /*00a2*/ 	.short	0x0028


	//----- nvinfo : EIATTR_PARAM_CBANK
	.align		4
        /*00a4*/ 	.byte	0x04, 0x0a
        /*00a6*/ 	.short	(.L_23 - .L_22)
	.align		4
.L_22:
        /*00a8*/ 	.word	index@(.nv.constant0._Z6sw_gpuPcS_S_PiS_)
        /*00ac*/ 	.short	0x0380
        /*00ae*/ 	.short	0x0028


	//----- nvinfo : EIATTR_SW_WAR
	.align		4
.L_23:
        /*00b0*/ 	.byte	0x04, 0x36
        /*00b2*/ 	.short	(.L_25 - .L_24)
.L_24:
        /*00b4*/ 	.word	0x00000008
.L_25:


//--------------------- .nv.callgraph             --------------------------
	.section	.nv.callgraph,"",@"SHT_CUDA_CALLGRAPH"
	.align	4
	.sectionentsize	8
	.align		4
        /*0000*/ 	.word	0x00000000
	.align		4
        /*0004*/ 	.word	0xffffffff
	.align		4
        /*0008*/ 	.word	0x00000000
	.align		4
        /*000c*/ 	.word	0xfffffffe
	.align		4
        /*0010*/ 	.word	0x00000000
	.align		4
        /*0014*/ 	.word	0xfffffffd
	.align		4
        /*0018*/ 	.word	0x00000000
	.align		4
        /*001c*/ 	.word	0xfffffffc


//--------------------- .text._Z6sw_gpuPcS_S_PiS_ --------------------------
	.section	.text._Z6sw_gpuPcS_S_PiS_,"ax",@progbits
	.align	128
        .global         _Z6sw_gpuPcS_S_PiS_
        .type           _Z6sw_gpuPcS_S_PiS_,@function
        .size           _Z6sw_gpuPcS_S_PiS_,(.L_x_46 - _Z6sw_gpuPcS_S_PiS_)
        .other          _Z6sw_gpuPcS_S_PiS_,@"STO_CUDA_ENTRY STV_DEFAULT"
_Z6sw_gpuPcS_S_PiS_:
.text._Z6sw_gpuPcS_S_PiS_:
[----:B------:R-:W-:Y:S01]  /*0000*/  LDC R1, c[0x0][0x37c] ;  /* 0x0000df00ff017b82 */ /* 0x000fe20000000800 */
[----:B------:R-:W0:Y:S01]  /*0010*/  S2R R7, SR_CgaCtaId ;  /* 0x0000000000077919 */ /* 0x000e220000008800 */
[----:B------:R-:W-:Y:S01]  /*0020*/  MOV R0, 0x400 ;  /* 0x0000040000007802 */ /* 0x000fe20000000f00 */
[----:B------:R-:W-:Y:S01]  /*0030*/  IMAD.MOV.U32 R9, RZ, RZ, -0x2 ;  /* 0xfffffffeff097424 */ /* 0x000fe200078e00ff */
[----:B------:R-:W1:Y:S01]  /*0040*/  LDCU.64 UR4, c[0x0][0x390] ;  /* 0x00007200ff0477ac */ /* 0x000e620008000a00 */
[----:B------:R-:W2:Y:S01]  /*0050*/  S2R R5, SR_TID.X ;  /* 0x0000000000057919 */ /* 0x000ea20000002100 */
[----:B------:R-:W-:Y:S02]  /*0060*/  IMAD.MOV.U32 R23, RZ, RZ, RZ ;  /* 0x000000ffff177224 */ /* 0x000fe400078e00ff */
[C---:B------:R-:W-:Y:S01]  /*0070*/  VIADD R2, R0.reuse, 0x804 ;  /* 0x0000080400027836 */ /* 0x040fe20000000000 */
[----:B------:R-:W3:Y:S01]  /*0080*/  S2R R4, SR_CTAID.X ;  /* 0x0000000000047919 */ /* 0x000ee20000002500 */
[----:B------:R-:W-:Y:S01]  /*0090*/  VIADD R3, R0, 0x1008 ;  /* 0x0000100800037836 */ /* 0x000fe20000000000 */
[----:B------:R-:W4:Y:S01]  /*00a0*/  LDCU.64 UR8, c[0x0][0x380] ;  /* 0x00007000ff0877ac */ /* 0x000f220008000a00 */
[----:B------:R-:W0:Y:S01]  /*00b0*/  LDCU.64 UR6, c[0x0][0x358] ;  /* 0x00006b00ff0677ac */ /* 0x000e220008000a00 */
[----:B------:R-:W0:Y:S02]  /*00c0*/  LDCU.64 UR10, c[0x0][0x388] ;  /* 0x00007100ff0a77ac */ /* 0x000e240008000a00 */
[----:B0-----:R-:W-:-:S02]  /*00d0*/  LEA R6, R7, R0, 0x18 ;  /* 0x0000000007067211 */ /* 0x001fc400078ec0ff */
[----:B------:R-:W-:Y:S02]  /*00e0*/  LEA R2, R7, R2, 0x18 ;  /* 0x0000000207027211 */ /* 0x000fe400078ec0ff */
[C---:B--2---:R-:W-:Y:S01]  /*00f0*/  ISETP.NE.AND P0, PT, R5.reuse, RZ, PT ;  /* 0x000000ff0500720c */ /* 0x044fe20003f05270 */
[----:B------:R-:W-:Y:S01]  /*0100*/  IMAD R12, R5, 0x4, R6 ;  /* 0x00000004050c7824 */ /* 0x000fe200078e0206 */
[----:B------:R-:W-:Y:S01]  /*0110*/  LEA R14, R7, R3, 0x18 ;  /* 0x00000003070e7211 */ /* 0x000fe200078ec0ff */
[C---:B------:R-:W-:Y:S02]  /*0120*/  IMAD R13, R5.reuse, 0x4, R2 ;  /* 0x00000004050d7824 */ /* 0x040fe400078e0202 */
[C---:B---3--:R-:W-:Y:S01]  /*0130*/  IMAD R0, R4.reuse, 0x40401, RZ ;  /* 0x0004040104007824 */ /* 0x048fe200078e02ff */
[----:B------:R-:W-:Y:S01]  /*0140*/  STS [R12], RZ ;  /* 0x000000ff0c007388 */ /* 0x000fe20000000800 */
[C---:B------:R-:W-:Y:S02]  /*0150*/  IMAD R14, R5.reuse, 0xc, R14 ;  /* 0x0000000c050e7824 */ /* 0x040fe400078e020e */
[----:B------:R-:W-:Y:S01]  /*0160*/  IMAD.SHL.U32 R16, R4, 0x200, RZ ;  /* 0x0000020004107824 */ /* 0x000fe200078e00ff */
[----:B------:R-:W-:Y:S01]  /*0170*/  STS [R13], RZ ;  /* 0x000000ff0d007388 */ /* 0x000fe20000000800 */
[----:B------:R-:W-:-:S02]  /*0180*/  IMAD R2, R5, 0x201, R0 ;  /* 0x0000020105027824 */ /* 0x000fc400078e0200 */
[----:B------:R-:W-:Y:S01]  /*0190*/  IMAD.IADD R3, R16, 0x1, R5 ;  /* 0x0000000110037824 */ /* 0x000fe200078e0205 */
[----:B------:R0:W-:Y:S01]  /*01a0*/  STS [R14], R9 ;  /* 0x000000090e007388 */ /* 0x0001e20000000800 */
[----:B------:R-:W-:Y:S01]  /*01b0*/  VIADD R7, R2, 0x201 ;  /* 0x0000020102077836 */ /* 0x000fe20000000000 */
[----:B------:R-:W-:Y:S01]  /*01c0*/  SHF.R.S32.HI R17, RZ, 0x1f, R16 ;  /* 0x0000001fff117819 */ /* 0x000fe20000011410 */
[----:B------:R-:W-:Y:S01]  /*01d0*/  VIADD R15, R5, 0x1 ;  /* 0x00000001050f7836 */ /* 0x000fe20000000000 */
[----:B------:R2:W-:Y:S01]  /*01e0*/  @!P0 STS [R6+0x800], RZ ;  /* 0x000800ff06008388 */ /* 0x0005e20000000800 */
[----:B----4-:R-:W-:-:S03]  /*01f0*/  IADD3 R2, P1, PT, R3, UR8, RZ ;  /* 0x0000000803027c10 */ /* 0x010fc6000ff3e0ff */
[----:B------:R2:W-:Y:S01]  /*0200*/  @!P0 STS [R6+0x1004], RZ ;  /* 0x001004ff06008388 */ /* 0x0005e20000000800 */
[----:B------:R-:W-:Y:S01]  /*0210*/  BAR.SYNC.DEFER_BLOCKING 0x0 ;  /* 0x0000000000007b1d */ /* 0x000fe20000010000 */
[----:B-1----:R-:W-:Y:S02]  /*0220*/  IADD3 R8, P0, PT, R7, UR4, RZ ;  /* 0x0000000407087c10 */ /* 0x002fe4000ff1e0ff */
[----:B------:R-:W-:Y:S02]  /*0230*/  LEA.HI.X.SX32 R3, R3, UR9, 0x1, P1 ;  /* 0x0000000903037c11 */ /* 0x000fe400088f0eff */
[----:B0-----:R-:W-:Y:S01]  /*0240*/  LEA.HI.X.SX32 R9, R7, UR5, 0x1, P0 ;  /* 0x0000000507097c11 */ /* 0x001fe200080f0eff */
[----:B------:R-:W-:-:S08]  /*0250*/  UMOV UR4, URZ ;  /* 0x000000ff00047c82 */ /* 0x000fd00008000000 */
.L_x_5:
[----:B------:R-:W-:Y:S01]  /*0260*/  IADD3 R19, PT, PT, -R5, UR4, RZ ;  /* 0x0000000405137c10 */ /* 0x000fe2000fffe1ff */
[----:B------:R-:W-:Y:S03]  /*0270*/  BSSY.RECONVERGENT B0, `(.L_x_0) ;  /* 0x0000025000007945 */ /* 0x000fe60003800200 */
[C---:B------:R-:W-:Y:S01]  /*0280*/  LOP3.LUT R7, R19.reuse, R5, RZ, 0xfc, !PT ;  /* 0x0000000513077212 */ /* 0x040fe200078efcff */
[----:B------:R-:W-:Y:S01]  /*0290*/  VIADD R21, R19, 0x1 ;  /* 0x0000000113157836 */ /* 0x000fe20000000000 */
[----:B------:R-:W-:Y:S02]  /*02a0*/  SHF.R.S32.HI R18, RZ, 0x1f, R19 ;  /* 0x0000001fff127819 */ /* 0x000fe40000011413 */
[----:B------:R-:W-:Y:S02]  /*02b0*/  ISETP.GT.U32.AND P1, PT, R7, 0x1ff, PT ;  /* 0x000001ff0700780c */ /* 0x000fe40003f24070 */
[----:B------:R-:W-:-:S02]  /*02c0*/  ISETP.NE.AND P0, PT, R21, RZ, PT ;  /* 0x000000ff1500720c */ /* 0x000fc40003f05270 */
[----:B-12---:R-:W-:-:S05]  /*02d0*/  IADD3 R6, P2, PT, R19, R8, RZ ;  /* 0x0000000813067210 */ /* 0x006fca0007f5e0ff */
[----:B------:R-:W-:-:S06]  /*02e0*/  IMAD.X R7, R18, 0x1, R9, P2 ;  /* 0x0000000112077824 */ /* 0x000fcc00010e0609 */
[----:B0-----:R0:W-:Y:S01]  /*02f0*/  @!P0 STG.E.U8 desc[UR6][R8.64], RZ ;  /* 0x000000ff08008986 */ /* 0x0011e2000c101106 */
[----:B------:R-:W-:Y:S05]  /*0300*/  @P1 BRA `(.L_x_1) ;  /* 0x00000000006c1947 */ /* 0x000fea0003800000 */
[----:B------:R-:W-:Y:S01]  /*0310*/  IMAD.IADD R11, R16, 0x1, R19 ;  /* 0x00000001100b7824 */ /* 0x000fe200078e0213 */
[----:B------:R-:W2:Y:S04]  /*0320*/  LDG.E.U8 R20, desc[UR6][R2.64] ;  /* 0x0000000602147981 */ /* 0x000ea8000c1e1100 */
[C---:B------:R-:W-:Y:S01]  /*0330*/  IADD3 R10, P0, PT, R11.reuse, UR10, RZ ;  /* 0x0000000a0b0a7c10 */ /* 0x040fe2000ff1e0ff */
[----:B------:R-:W-:Y:S03]  /*0340*/  LDS R22, [R13] ;  /* 0x000000000d167984 */ /* 0x000fe60000000800 */
[----:B------:R-:W-:Y:S01]  /*0350*/  LEA.HI.X.SX32 R11, R11, UR11, 0x1, P0 ;  /* 0x0000000b0b0b7c11 */ /* 0x000fe200080f0eff */
[----:B------:R-:W-:Y:S04]  /*0360*/  LDS R23, [R12] ;  /* 0x000000000c177984 */ /* 0x000fe80000000800 */
[----:B------:R-:W1:Y:S04]  /*0370*/  LDS R24, [R12+0x4] ;  /* 0x000004000c187984 */ /* 0x000e680000000800 */
[----:B------:R-:W2:Y:S04]  /*0380*/  LDG.E.U8 R11, desc[UR6][R10.64] ;  /* 0x000000060a0b7981 */ /* 0x000ea8000c1e1100 */
[----:B------:R-:W3:Y:S01]  /*0390*/  LDS R26, [R14] ;  /* 0x000000000e1a7984 */ /* 0x000ee20000000800 */
[----:B-1----:R-:W-:Y:S01]  /*03a0*/  VIADD R25, R24, 0xfffffffe ;  /* 0xfffffffe18197836 */ /* 0x002fe20000000000 */
[----:B--2---:R-:W-:Y:S01]  /*03b0*/  ISETP.NE.AND P4, PT, R20, R11, PT ;  /* 0x0000000b1400720c */ /* 0x004fe20003f85270 */
[----:B------:R-:W-:-:S12]  /*03c0*/  VIADD R20, R22, 0x1 ;  /* 0x0000000116147836 */ /* 0x000fd80000000000 */
[----:B------:R-:W-:Y:S02]  /*03d0*/  @P4 VIADD R20, R22, 0xffffffff ;  /* 0xffffffff16144836 */ /* 0x000fe40000000000 */
[----:B------:R-:W-:-:S05]  /*03e0*/  VIADD R22, R23, 0xfffffffe ;  /* 0xfffffffe17167836 */ /* 0x000fca0000000000 */
[----:B------:R-:W-:-:S04]  /*03f0*/  VIMNMX3.RELU R23, R20, R22, R25, !PT ;  /* 0x000000161417720f */ /* 0x000fc80007801119 */
[----:B------:R-:W-:Y:S02]  /*0400*/  ISETP.NE.AND P0, PT, R23, R20, PT ;  /* 0x000000141700720c */ /* 0x000fe40003f05270 */
[----:B---3--:R-:W-:-:S11]  /*0410*/  ISETP.GE.AND P3, PT, R26, R23, PT ;  /* 0x000000171a00720c */ /* 0x008fd60003f66270 */
[C---:B------:R-:W-:Y:S01]  /*0420*/  @P0 ISETP.NE.AND P2, PT, R23.reuse, R25, PT ;  /* 0x000000191700020c */ /* 0x040fe20003f45270 */
[----:B------:R-:W-:Y:S01]  /*0430*/  @!P0 IMAD.MOV.U32 R11, RZ, RZ, 0x1 ;  /* 0x00000001ff0b8424 */ /* 0x000fe200078e00ff */
[----:B------:R-:W-:Y:S02]  /*0440*/  @P0 ISETP.NE.AND P1, PT, R23, R22, PT ;  /* 0x000000161700020c */ /* 0x000fe40003f25270 */
[----:B------:R-:W-:Y:S02]  /*0450*/  @P0 SEL R10, RZ, 0x4, P2 ;  /* 0x00000004ff0a0807 */ /* 0x000fe40001000000 */
[----:B------:R-:W-:Y:S02]  /*0460*/  @!P0 SEL R11, R11, 0x2, !P4 ;  /* 0x000000020b0b8807 */ /* 0x000fe40006000000 */
[----:B------:R-:W-:Y:S01]  /*0470*/  @P0 SEL R11, R10, 0x3, P1 ;  /* 0x000000030a0b0807 */ /* 0x000fe20000800000 */
[----:B------:R1:W-:Y:S04]  /*0480*/  @!P3 STS [R14+0x8], R21 ;  /* 0x000008150e00b388 */ /* 0x0003e80000000800 */
[----:B------:R1:W-:Y:S04]  /*0490*/  @!P3 STS [R14], R23 ;  /* 0x000000170e00b388 */ /* 0x0003e80000000800 */
[----:B------:R1:W-:Y:S04]  /*04a0*/  STG.E.U8 desc[UR6][R6.64+0x1], R11 ;  /* 0x0000010b06007986 */ /* 0x0003e8000c101106 */
[----:B------:R1:W-:Y:S02]  /*04b0*/  @!P3 STS [R14+0x4], R15 ;  /* 0x0000040f0e00b388 */ /* 0x0003e40000000800 */
.L_x_1:
[----:B------:R-:W-:Y:S05]  /*04c0*/  BSYNC.RECONVERGENT B0 ;  /* 0x0000000000007941 */ /* 0x000fea0003800200 */
.L_x_0:
[----:B------:R-:W-:Y:S01]  /*04d0*/  BAR.SYNC.DEFER_BLOCKING 0x0 ;  /* 0x0000000000007b1d */ /* 0x000fe20000010000 */
[----:B------:R-:W-:-:S04]  /*04e0*/  UIADD3 UR5, UPT, UPT, UR4, 0x1, URZ ;  /* 0x0000000104057890 */ /* 0x000fc8000fffe0ff */
[----:B------:R-:W-:Y:S01]  /*04f0*/  UISETP.NE.AND UP0, UPT, UR5, 0x3ff, UPT ;  /* 0x000003ff0500788c */ /* 0x000fe2000bf05270 */
[----:B------:R-:W2:Y:S04]  /*0500*/  LDS R10, [R12+0x4] ;  /* 0x000004000c0a7984 */ /* 0x000ea80000000800 */
[----:B--2---:R2:W-:Y:S04]  /*0510*/  STS [R13+0x4], R10 ;  /* 0x0000040a0d007388 */ /* 0x0045e80000000800 */
[----:B------:R2:W-:Y:S01]  /*0520*/  STS [R12+0x4], R23 ;  /* 0x000004170c007388 */ /* 0x0005e20000000800 */
[----:B------:R-:W-:Y:S06]  /*0530*/  BAR.SYNC.DEFER_BLOCKING 0x0 ;  /* 0x0000000000007b1d */ /* 0x000fec0000010000 */
[----:B------:R-:W-:Y:S05]  /*0540*/  BRA.U !UP0, `(.L_x_2) ;  /* 0x0000000108a87547 */ /* 0x000fea000b800000 */
[----:B-1----:R-:W-:Y:S01]  /*0550*/  VIADD R21, R19, 0x2 ;  /* 0x0000000213157836 */ /* 0x002fe20000000000 */
[----:B--2---:R-:W-:Y:S01]  /*0560*/  IADD3 R10, PT, PT, -R5, UR5, RZ ;  /* 0x00000005050a7c10 */ /* 0x004fe2000fffe1ff */
[----:B------:R-:W-:Y:S03]  /*0570*/  BSSY.RECONVERGENT B0, `(.L_x_3) ;  /* 0x0000020000007945 */ /* 0x000fe60003800200 */
[----:B------:R-:W-:Y:S02]  /*0580*/  ISETP.NE.AND P0, PT, R21, RZ, PT ;  /* 0x000000ff1500720c */ /* 0x000fe40003f05270 */
[----:B------:R-:W-:-:S11]  /*0590*/  LOP3.LUT R10, R10, R5, RZ, 0xfc, !PT ;  /* 0x000000050a0a7212 */ /* 0x000fd600078efcff */
[----:B------:R1:W-:Y:S01]  /*05a0*/  @!P0 STG.E.U8 desc[UR6][R8.64], RZ ;  /* 0x000000ff08008986 */ /* 0x0003e2000c101106 */
[----:B------:R-:W-:-:S13]  /*05b0*/  ISETP.GT.U32.AND P0, PT, R10, 0x1ff, PT ;  /* 0x000001ff0a00780c */ /* 0x000fda0003f04070 */
[----:B-1----:R-:W-:Y:S05]  /*05c0*/  @P0 BRA `(.L_x_4) ;  /* 0x0000000000680947 */ /* 0x002fea0003800000 */
[----:B------:R-:W-:Y:S01]  /*05d0*/  IADD3 R10, P0, P1, R16, UR10, R19 ;  /* 0x0000000a100a7c10 */ /* 0x000fe2000f91e013 */
[----:B------:R-:W1:Y:S03]  /*05e0*/  LDS R20, [R12] ;  /* 0x000000000c147984 */ /* 0x000e660000000800 */
[----:B------:R-:W-:Y:S01]  /*05f0*/  IADD3.X R11, PT, PT, R17, UR11, R18, P0, P1 ;  /* 0x0000000b110b7c10 */ /* 0x000fe200087e2412 */
[----:B------:R-:W2:Y:S04]  /*0600*/  LDS R19, [R13] ;  /* 0x000000000d137984 */ /* 0x000ea80000000800 */
[----:B------:R-:W3:Y:S04]  /*0610*/  LDG.E.U8 R18, desc[UR6][R2.64] ;  /* 0x0000000602127981 */ /* 0x000ee8000c1e1100 */
[----:B------:R-:W3:Y:S04]  /*0620*/  LDG.E.U8 R11, desc[UR6][R10.64+0x1] ;  /* 0x000001060a0b7981 */ /* 0x000ee8000c1e1100 */
[----:B------:R-:W4:Y:S04]  /*0630*/  LDS R22, [R12+0x4] ;  /* 0x000004000c167984 */ /* 0x000f280000000800 */
[----:B------:R-:W5:Y:S01]  /*0640*/  LDS R24, [R14] ;  /* 0x000000000e187984 */ /* 0x000f620000000800 */
[----:B-1----:R-:W-:Y:S01]  /*0650*/  VIADD R20, R20, 0xfffffffe ;  /* 0xfffffffe14147836 */ /* 0x002fe20000000000 */
[----:B---3--:R-:W-:Y:S01]  /*0660*/  ISETP.NE.AND P4, PT, R18, R11, PT ;  /* 0x0000000b1200720c */ /* 0x008fe20003f85270 */
[----:B--2---:R-:W-:-:S12]  /*0670*/  VIADD R18, R19, 0x1 ;  /* 0x0000000113127836 */ /* 0x004fd80000000000 */
[----:B------:R-:W-:Y:S02]  /*0680*/  @P4 VIADD R18, R19, 0xffffffff ;  /* 0xffffffff13124836 */ /* 0x000fe40000000000 */
[----:B----4-:R-:W-:-:S05]  /*0690*/  VIADD R19, R22, 0xfffffffe ;  /* 0xfffffffe16137836 */ /* 0x010fca0000000000 */
[----:B------:R-:W-:-:S04]  /*06a0*/  VIMNMX3.RELU R23, R18, R20, R19, !PT ;  /* 0x000000141217720f */ /* 0x000fc80007801113 */
[----:B------:R-:W-:Y:S02]  /*06b0*/  ISETP.NE.AND P0, PT, R23, R18, PT ;  /* 0x000000121700720c */ /* 0x000fe40003f05270 */
[----:B-----5:R-:W-:-:S11]  /*06c0*/  ISETP.GE.AND P3, PT, R24, R23, PT ;  /* 0x000000171800720c */ /* 0x020fd60003f66270 */
[C---:B------:R-:W-:Y:S01]  /*06d0*/  @P0 ISETP.NE.AND P2, PT, R23.reuse, R19, PT ;  /* 0x000000131700020c */ /* 0x040fe20003f45270 */
[----:B------:R-:W-:Y:S01]  /*06e0*/  @!P0 IMAD.MOV.U32 R18, RZ, RZ, 0x1 ;  /* 0x00000001ff128424 */ /* 0x000fe200078e00ff */
[----:B------:R-:W-:Y:S01]  /*06f0*/  @P0 ISETP.NE.AND P1, PT, R23, R20, PT ;  /* 0x000000141700020c */ /* 0x000fe20003f25270 */
[----:B------:R1:W-:Y:S01]  /*0700*/  @!P3 STS [R14+0x8], R21 ;  /* 0x000008150e00b388 */ /* 0x0003e20000000800 */
[----:B------:R-:W-:-:S03]  /*0710*/  @P0 SEL R10, RZ, 0x4, P2 ;  /* 0x00000004ff0a0807 */ /* 0x000fc60001000000 */
[----:B------:R1:W-:Y:S01]  /*0720*/  @!P3 STS [R14], R23 ;  /* 0x000000170e00b388 */ /* 0x0003e20000000800 */
[----:B------:R-:W-:Y:S02]  /*0730*/  @P0 SEL R11, R10, 0x3, P1 ;  /* 0x000000030a0b0807 */ /* 0x000fe40000800000 */
[----:B------:R-:W-:Y:S01]  /*0740*/  @!P0 SEL R11, R18, 0x2, !P4 ;  /* 0x00000002120b8807 */ /* 0x000fe20006000000 */
[----:B------:R1:W-:Y:S04]  /*0750*/  @!P3 STS [R14+0x4], R15 ;  /* 0x0000040f0e00b388 */ /* 0x0003e80000000800 */
[----:B------:R1:W-:Y:S02]  /*0760*/  STG.E.U8 desc[UR6][R6.64+0x2], R11 ;  /* 0x0000020b06007986 */ /* 0x0003e4000c101106 */
.L_x_4:
[----:B------:R-:W-:Y:S05]  /*0770*/  BSYNC.RECONVERGENT B0 ;  /* 0x0000000000007941 */ /* 0x000fea0003800200 */
.L_x_3:
[----:B------:R-:W-:Y:S01]  /*0780*/  BAR.SYNC.DEFER_BLOCKING 0x0 ;  /* 0x0000000000007b1d */ /* 0x000fe20000010000 */
[----:B------:R-:W-:-:S05]  /*0790*/  UIADD3 UR4, UPT, UPT, UR4, 0x2, URZ ;  /* 0x0000000204047890 */ /* 0x000fca000fffe0ff */
[----:B-1----:R-:W1:Y:S04]  /*07a0*/  LDS R6, [R12+0x4] ;  /* 0x000004000c067984 */ /* 0x002e680000000800 */
[----:B-1----:R1:W-:Y:S04]  /*07b0*/  STS [R13+0x4], R6 ;  /* 0x000004060d007388 */ /* 0x0023e80000000800 */
[----:B------:R1:W-:Y:S01]  /*07c0*/  STS [R12+0x4], R23 ;  /* 0x000004170c007388 */ /* 0x0003e20000000800 */
[----:B------:R-:W-:Y:S06]  /*07d0*/  BAR.SYNC.DEFER_BLOCKING 0x0 ;  /* 0x0000000000007b1d */ /* 0x000fec0000010000 */
[----:B------:R-:W-:Y:S05]  /*07e0*/  BRA `(.L_x_5) ;  /* 0xfffffff8009c7947 */ /* 0x000fea000383ffff */
.L_x_2:
[----:B------:R-:W3:Y:S02]  /*07f0*/  LDCU UR4, c[0x0][0x360] ;  /* 0x00006c00ff0477ac */ /* 0x000ee40008000800 */
[----:B---3--:R-:W-:-:S09]  /*0800*/  UISETP.GE.U32.AND UP0, UPT, UR4, 0x2, UPT ;  /* 0x000000020400788c */ /* 0x008fd2000bf06070 */
[----:B------:R-:W-:Y:S05]  /*0810*/  BRA.U !UP0, `(.L_x_6) ;  /* 0x0000000108987547 */ /* 0x000fea000b800000 */
[----:B------:R-:W-:-:S07]  /*0820*/  IMAD.U32 R2, RZ, RZ, UR4 ;  /* 0x00000004ff027e24 */ /* 0x000fce000f8e00ff */
.L_x_11:
[--C-:B0-----:R-:W-:Y:S01]  /*0830*/  IMAD.MOV.U32 R8, RZ, RZ, R2.reuse ;  /* 0x000000ffff087224 */ /* 0x101fe200078e0002 */
[----:B------:R-:W-:Y:S01]  /*0840*/  SHF.R.U32.HI R2, RZ, 0x1, R2 ;  /* 0x00000001ff027819 */ /* 0x000fe20000011602 */
[----:B------:R-:W-:Y:S03]  /*0850*/  BSSY.RECONVERGENT B0, `(.L_x_7) ;  /* 0x000001e000007945 */ /* 0x000fe60003800200 */
[----:B------:R-:W-:-:S13]  /*0860*/  ISETP.GE.U32.AND P0, PT, R5, R2, PT ;  /* 0x000000020500720c */ /* 0x000fda0003f06070 */
[----:B---3--:R-:W-:Y:S05]  /*0870*/  @P0 BRA `(.L_x_8) ;  /* 0x00000000006c0947 */ /* 0x008fea0003800000 */
[----:B------:R-:W-:Y:S01]  /*0880*/  IMAD R9, R2, 0xc, R14 ;  /* 0x0000000c02097824 */ /* 0x000fe200078e020e */
[----:B------:R-:W-:Y:S01]  /*0890*/  LDS R3, [R14] ;  /* 0x000000000e037984 */ /* 0x000fe20000000800 */
[----:B------:R-:W-:Y:S03]  /*08a0*/  BSSY.RELIABLE B1, `(.L_x_9) ;  /* 0x0000014000017945 */ /* 0x000fe60003800100 */
[----:B--2---:R-:W0:Y:S02]  /*08b0*/  LDS R10, [R9] ;  /* 0x00000000090a7984 */ /* 0x004e240000000800 */
[----:B0-----:R-:W-:-:S13]  /*08c0*/  ISETP.GT.AND P0, PT, R10, R3, PT ;  /* 0x000000030a00720c */ /* 0x001fda0003f04270 */
[----:B-1----:R0:W1:Y:S01]  /*08d0*/  @P0 LDS R7, [R9+0x4] ;  /* 0x0000040009070984 */ /* 0x0020620000000800 */
[----:B------:R-:W-:Y:S05]  /*08e0*/  @P0 BRA `(.L_x_10) ;  /* 0x00000000003c0947 */ /* 0x000fea0003800000 */
[----:B------:R-:W-:-:S13]  /*08f0*/  ISETP.NE.AND P0, PT, R10, R3, PT ;  /* 0x000000030a00720c */ /* 0x000fda0003f05270 */
[----:B------:R-:W-:Y:S05]  /*0900*/  @P0 BREAK.RELIABLE B1 ;  /* 0x0000000000010942 */ /* 0x000fea0003800100 */
[----:B------:R-:W-:Y:S05]  /*0910*/  @P0 BRA `(.L_x_8) ;  /* 0x0000000000440947 */ /* 0x000fea0003800000 */
[----:B-1----:R-:W-:Y:S04]  /*0920*/  LDS R7, [R9+0x4] ;  /* 0x0000040009077984 */ /* 0x002fe80000000800 */
[----:B------:R-:W1:Y:S02]  /*0930*/  LDS R6, [R14+0x4] ;  /* 0x000004000e067984 */ /* 0x000e640000000800 */
[----:B-1----:R-:W-:-:S13]  /*0940*/  ISETP.GE.AND P0, PT, R7, R6, PT ;  /* 0x000000060700720c */ /* 0x002fda0003f06270 */
[----:B------:R-:W-:Y:S05]  /*0950*/  @!P0 BRA `(.L_x_10) ;  /* 0x0000000000208947 */ /* 0x000fea0003800000 */
[----:B------:R-:W-:-:S13]  /*0960*/  ISETP.NE.AND P0, PT, R7, R6, PT ;  /* 0x000000060700720c */ /* 0x000fda0003f05270 */
[----:B------:R-:W-:Y:S05]  /*0970*/  @P0 BREAK.RELIABLE B1 ;  /* 0x0000000000010942 */ /* 0x000fea0003800100 */
[----:B------:R-:W-:Y:S05]  /*0980*/  @P0 BRA `(.L_x_8) ;  /* 0x0000000000280947 */ /* 0x000fea0003800000 */
[----:B------:R-:W-:Y:S04]  /*0990*/  LDS R3, [R9+0x8] ;  /* 0x0000080009037984 */ /* 0x000fe80000000800 */
[----:B------:R-:W1:Y:S02]  /*09a0*/  LDS R6, [R14+0x8] ;  /* 0x000008000e067984 */ /* 0x000e640000000800 */
[----:B-1----:R-:W-:-:S13]  /*09b0*/  ISETP.GE.AND P0, PT, R3, R6, PT ;  /* 0x000000060300720c */ /* 0x002fda0003f06270 */
[----:B------:R-:W-:Y:S05]  /*09c0*/  @P0 BREAK.RELIABLE B1 ;  /* 0x0000000000010942 */ /* 0x000fea0003800100 */
[----:B------:R-:W-:Y:S05]  /*09d0*/  @P0 BRA `(.L_x_8) ;  /* 0x0000000000140947 */ /* 0x000fea0003800000 */
.L_x_10:
[----:B------:R-:W-:Y:S05]  /*09e0*/  BSYNC.RELIABLE B1 ;  /* 0x0000000000017941 */ /* 0x000fea0003800100 */
.L_x_9:
[----:B0-----:R-:W0:Y:S04]  /*09f0*/  LDS R9, [R9+0x8] ;  /* 0x0000080009097984 */ /* 0x001e280000000800 */
[----:B------:R3:W-:Y:S04]  /*0a00*/  STS [R14], R10 ;  /* 0x0000000a0e007388 */ /* 0x0007e80000000800 */
[----:B-1----:R3:W-:Y:S04]  /*0a10*/  STS [R14+0x4], R7 ;  /* 0x000004070e007388 */ /* 0x0027e80000000800 */
[----:B0-----:R3:W-:Y:S02]  /*0a20*/  STS [R14+0x8], R9 ;  /* 0x000008090e007388 */ /* 0x0017e40000000800 */
.L_x_8:
[----:B------:R-:W-:Y:S05]  /*0a30*/  BSYNC.RECONVERGENT B0 ;  /* 0x0000000000007941 */ /* 0x000fea0003800200 */
.L_x_7:
[----:B------:R-:W-:Y:S05]  /*0a40*/  WARPSYNC.ALL ;  /* 0x0000000000007948 */ /* 0x000fea0003800000 */
[----:B------:R-:W-:Y:S01]  /*0a50*/  BAR.SYNC.DEFER_BLOCKING 0x0 ;  /* 0x0000000000007b1d */ /* 0x000fe20000010000 */
[----:B------:R-:W-:-:S13]  /*0a60*/  ISETP.GT.U32.AND P0, PT, R8, 0x3, PT ;  /* 0x000000030800780c */ /* 0x000fda0003f04070 */
[----:B------:R-:W-:Y:S05]  /*0a70*/  @P0 BRA `(.L_x_11) ;  /* 0xfffffffc006c0947 */ /* 0x000fea000383ffff */
.L_x_6:
[----:B------:R-:W-:-:S13]  /*0a80*/  ISETP.NE.AND P0, PT, R5, RZ, PT ;  /* 0x000000ff0500720c */ /* 0x000fda0003f05270 */
[----:B------:R-:W-:Y:S05]  /*0a90*/  @P0 EXIT ;  /* 0x000000000000094d */ /* 0x000fea0003800000 */
[----:B------:R-:W4:Y:S01]  /*0aa0*/  S2UR UR5, SR_CgaCtaId ;  /* 0x00000000000579c3 */ /* 0x000f220000008800 */
[----:B------:R-:W-:Y:S01]  /*0ab0*/  UMOV UR4, 0x400 ;  /* 0x0000040000047882 */ /* 0x000fe20000000000 */
[----:B--2---:R-:W-:-:S06]  /*0ac0*/  IMAD.MOV.U32 R13, RZ, RZ, RZ ;  /* 0x000000ffff0d7224 */ /* 0x004fcc00078e00ff */
[----:B-1-3--:R-:W1:Y:S08]  /*0ad0*/  LDC.64 R10, c[0x0][0x398] ;  /* 0x0000e600ff0a7b82 */ /* 0x00ae700000000a00 */
[----:B------:R-:W2:Y:S01]  /*0ae0*/  LDC.64 R6, c[0x0][0x390] ;  /* 0x0000e400ff067b82 */ /* 0x000ea20000000a00 */
[----:B----4-:R-:W-:-:S07]  /*0af0*/  ULEA UR4, UR5, UR4, 0x18 ;  /* 0x0000000405047291 */ /* 0x010fce000f8ec0ff */
[----:B0-----:R-:W0:Y:S01]  /*0b00*/  LDC.64 R8, c[0x0][0x3a0] ;  /* 0x0000e800ff087b82 */ /* 0x001e220000000a00 */
[----:B-1----:R-:W-:Y:S01]  /*0b10*/  IMAD.WIDE.U32 R10, R4, 0x4, R10 ;  /* 0x00000004040a7825 */ /* 0x002fe200078e000a */
[----:B------:R-:W1:Y:S04]  /*0b20*/  LDS.64 R2, [UR4+0x1008] ;  /* 0x00100804ff027984 */ /* 0x000e680008000a00 */
[----:B------:R-:W3:Y:S04]  /*0b30*/  LDS R5, [UR4+0x1010] ;  /* 0x00101004ff057984 */ /* 0x000ee80008000800 */
[----:B012---:R1:W-:Y:S02]  /*0b40*/  STG.E desc[UR6][R10.64], R2 ;  /* 0x000000020a007986 */ /* 0x0073e4000c101906 */
.L_x_44:
[----:B-1----:R-:W-:-:S04]  /*0b50*/  IMAD R2, R3, 0x201, R0 ;  /* 0x0000020103027824 */ /* 0x002fc800078e0200 */
[----:B---3--:R-:W-:-:S05]  /*0b60*/  IMAD.IADD R2, R5, 0x1, R2 ;  /* 0x0000000105027824 */ /* 0x008fca00078e0202 */
[----:B------:R-:W-:-:S04]  /*0b70*/  IADD3 R10, P0, PT, R2, R6, RZ ;  /* 0x00000006020a7210 */ /* 0x000fc80007f1e0ff */
[----:B------:R-:W-:-:S05]  /*0b80*/  LEA.HI.X.SX32 R11, R2, R7, 0x1, P0 ;  /* 0x00000007020b7211 */ /* 0x000fca00000f0eff */
[----:B------:R-:W2:Y:S02]  /*0b90*/  LDG.E.U8 R17, desc[UR6][R10.64] ;  /* 0x000000060a117981 */ /* 0x000ea4000c1e1100 */
[----:B--2---:R-:W-:-:S13]  /*0ba0*/  ISETP.GT.AND P0, PT, R17, 0x2, PT ;  /* 0x000000021100780c */ /* 0x004fda0003f04270 */
[----:B------:R-:W-:Y:S05]  /*0bb0*/  @P0 BRA `(.L_x_12) ;  /* 0x0000000000280947 */ /* 0x000fea0003800000 */
[----:B------:R-:W-:-:S05]  /*0bc0*/  VIADD R2, R17, 0xffffffff ;  /* 0xffffffff11027836 */ /* 0x000fca0000000000 */
[----:B------:R-:W-:-:S04]  /*0bd0*/  LOP3.LUT R2, R2, 0xffff, RZ, 0xc0, !PT ;  /* 0x0000ffff02027812 */ /* 0x000fc800078ec0ff */
[----:B------:R-:W-:-:S13]  /*0be0*/  ISETP.GE.U32.AND P0, PT, R2, 0x2, PT ;  /* 0x000000020200780c */ /* 0x000fda0003f06070 */
[----:B------:R-:W-:Y:S05]  /*0bf0*/  @!P0 BRA `(.L_x_13) ;  /* 0x00000000000c8947 */ /* 0x000fea0003800000 */
[----:B------:R-:W-:-:S13]  /*0c00*/  ISETP.NE.AND P0, PT, R17, RZ, PT ;  /* 0x000000ff1100720c */ /* 0x000fda0003f05270 */
[----:B------:R-:W-:Y:S05]  /*0c10*/  @!P0 EXIT ;  /* 0x000000000000894d */ /* 0x000fea0003800000 */
[----:B------:R-:W-:Y:S05]  /*0c20*/  BRA `(.L_x_14) ;  /* 0x0000000000287947 */ /* 0x000fea0003800000 */
.L_x_13:
[----:B------:R-:W-:Y:S02]  /*0c30*/  VIADD R5, R5, 0xffffffff ;  /* 0xffffffff05057836 */ /* 0x000fe40000000000 */
[----:B------:R-:W-:Y:S01]  /*0c40*/  VIADD R3, R3, 0xffffffff ;  /* 0xffffffff03037836 */ /* 0x000fe20000000000 */
[----:B------:R-:W-:Y:S06]  /*0c50*/  BRA `(.L_x_14) ;  /* 0x00000000001c7947 */ /* 0x000fec0003800000 */
.L_x_12:
[----:B------:R-:W-:-:S13]  /*0c60*/  ISETP.NE.AND P0, PT, R17, 0x3, PT ;  /* 0x000000031100780c */ /* 0x000fda0003f05270 */
[----:B------:R-:W-:Y:S05]  /*0c70*/  @!P0 BRA `(.L_x_15) ;  /* 0x0000000000108947 */ /* 0x000fea0003800000 */
[----:B------:R-:W-:-:S13]  /*0c80*/  ISETP.NE.AND P0, PT, R17, 0x4, PT ;  /* 0x000000041100780c */ /* 0x000fda0003f05270 */
[----:B------:R-:W-:Y:S05]  /*0c90*/  @P0 BRA `(.L_x_14) ;  /* 0x00000000000c0947 */ /* 0x000fea0003800000 */
[----:B------:R-:W-:Y:S01]  /*0ca0*/  VIADD R5, R5, 0xffffffff ;  /* 0xffffffff05057836 */ /* 0x000fe20000000000 */
[----:B------:R-:W-:Y:S06]  /*0cb0*/  BRA `(.L_x_14) ;  /* 0x0000000000047947 */ /* 0x000fec0003800000 */
.L_x_15:
[----:B------:R-:W-:-:S07]  /*0cc0*/  VIADD R3, R3, 0xffffffff ;  /* 0xffffffff03037836 */ /* 0x000fce0000000000 */
.L_x_14:
[----:B------:R-:W-:Y:S02]  /*0cd0*/  IMAD R10, R3, 0x201, R0 ;  /* 0x00000201030a7824 */ /* 0x000fe400078e0200 */
[----:B------:R-:W-:Y:S02]  /*0ce0*/  IMAD R2, R4, 0x400, R13 ;  /* 0x0000040004027824 */ /* 0x000fe400078e020d */
[----:B------:R-:W-:-:S03]  /*0cf0*/  IMAD.IADD R12, R5, 0x1, R10 ;  /* 0x00000001050c7824 */ /* 0x000fc600078e020a */
[----:B------:R-:W-:Y:S02]  /*0d00*/  IADD3 R10, P0, PT, R2, R8, RZ ;  /* 0x00000008020a7210 */ /* 0x000fe40007f1e0ff */
[----:B------:R-:W-:Y:S02]  /*0d10*/  IADD3 R14, P1, PT, R12, R6, RZ ;  /* 0x000000060c0e7210 */ /* 0x000fe40007f3e0ff */
[----:B------:R-:W-:Y:S02]  /*0d20*/  LEA.HI.X.SX32 R11, R2, R9, 0x1, P0 ;  /* 0x00000009020b7211 */ /* 0x000fe400000f0eff */
[----:B------:R-:W-:-:S03]  /*0d30*/  LEA.HI.X.SX32 R15, R12, R7, 0x1, P1 ;  /* 0x000000070c0f7211 */ /* 0x000fc600008f0eff */
[----:B------:R0:W-:Y:S04]  /*0d40*/  STG.E.U8 desc[UR6][R10.64], R17 ;  /* 0x000000110a007986 */ /* 0x0001e8000c101106 */
[----:B------:R-:W2:Y:S02]  /*0d50*/  LDG.E.U8 R19, desc[UR6][R14.64] ;  /* 0x000000060e137981 */ /* 0x000ea4000c1e1100 */
[----:B--2---:R-:W-:-:S13]  /*0d60*/  ISETP.GT.AND P0, PT, R19, 0x2, PT ;  /* 0x000000021300780c */ /* 0x004fda0003f04270 */
[----:B0-----:R-:W-:Y:S05]  /*0d70*/  @P0 BRA `(.L_x_16) ;  /* 0x0000000000280947 */ /* 0x001fea0003800000 */
[----:B------:R-:W-:-:S05]  /*0d80*/  VIADD R2, R19, 0xffffffff ;  /* 0xffffffff13027836 */ /* 0x000fca0000000000 */
[----:B------:R-:W-:-:S04]  /*0d90*/  LOP3.LUT R2, R2, 0xffff, RZ, 0xc0, !PT ;  /* 0x0000ffff02027812 */ /* 0x000fc800078ec0ff */
[----:B------:R-:W-:-:S13]  /*0da0*/  ISETP.GE.U32.AND P0, PT, R2, 0x2, PT ;  /* 0x000000020200780c */ /* 0x000fda0003f06070 */
[----:B------:R-:W-:Y:S05]  /*0db0*/  @!P0 BRA `(.L_x_17) ;  /* 0x00000000000c8947 */ /* 0x000fea0003800000 */
[----:B------:R-:W-:-:S13]  /*0dc0*/  ISETP.NE.AND P0, PT, R19, RZ, PT ;  /* 0x000000ff1300720c */ /* 0x000fda0003f05270 */
[----:B------:R-:W-:Y:S05]  /*0dd0*/  @!P0 EXIT ;  /* 0x000000000000894d */ /* 0x000fea0003800000 */
[----:B------:R-:W-:Y:S05]  /*0de0*/  BRA `(.L_x_18) ;  /* 0x0000000000287947 */ /* 0x000fea0003800000 */
.L_x_17:
[----:B------:R-:W-:Y:S02]  /*0df0*/  VIADD R5, R5, 0xffffffff ;  /* 0xffffffff05057836 */ /* 0x000fe40000000000 */
[----:B------:R-:W-:Y:S01]  /*0e00*/  VIADD R3, R3, 0xffffffff ;  /* 0xffffffff03037836 */ /* 0x000fe20000000000 */
[----:B------:R-:W-:Y:S06]  /*0e10*/  BRA `(.L_x_18) ;  /* 0x00000000001c7947 */ /* 0x000fec0003800000 */
.L_x_16:
[----:B------:R-:W-:-:S13]  /*0e20*/  ISETP.NE.AND P0, PT, R19, 0x3, PT ;  /* 0x000000031300780c */ /* 0x000fda0003f05270 */
[----:B------:R-:W-:Y:S05]  /*0e30*/  @!P0 BRA `(.L_x_19) ;  /* 0x0000000000108947 */ /* 0x000fea0003800000 */
[----:B------:R-:W-:-:S13]  /*0e40*/  ISETP.NE.AND P0, PT, R19, 0x4, PT ;  /* 0x000000041300780c */ /* 0x000fda0003f05270 */
[----:B------:R-:W-:Y:S05]  /*0e50*/  @P0 BRA `(.L_x_18) ;  /* 0x00000000000c0947 */ /* 0x000fea0003800000 */
[----:B------:R-:W-:Y:S01]  /*0e60*/  VIADD R5, R5, 0xffffffff ;  /* 0xffffffff05057836 */ /* 0x000fe20000000000 */
[----:B------:R-:W-:Y:S06]  /*0e70*/  BRA `(.L_x_18) ;  /* 0x0000000000047947 */ /* 0x000fec0003800000 */
.L_x_19:
[----:B------:R-:W-:-:S07]  /*0e80*/  VIADD R3, R3, 0xffffffff ;  /* 0xffffffff03037836 */ /* 0x000fce0000000000 */
.L_x_18:
[----:B------:R-:W-:Y:S01]  /*0e90*/  IMAD R2, R3, 0x201, R0 ;  /* 0x0000020103027824 */ /* 0x000fe200078e0200 */
[----:B------:R0:W-:Y:S03]  /*0ea0*/  STG.E.U8 desc[UR6][R10.64+0x1], R19 ;  /* 0x000001130a007986 */ /* 0x0001e6000c101106 */
[----:B------:R-:W-:-:S05]  /*0eb0*/  IMAD.IADD R2, R5, 0x1, R2 ;  /* 0x0000000105027824 */ /* 0x000fca00078e0202 */
[----:B------:R-:W-:-:S04]  /*0ec0*/  IADD3 R14, P0, PT, R2, R6, RZ ;  /* 0x00000006020e7210 */ /* 0x000fc80007f1e0ff */
[----:B------:R-:W-:-:S05]  /*0ed0*/  LEA.HI.X.SX32 R15, R2, R7, 0x1, P0 ;  /* 0x00000007020f7211 */ /* 0x000fca00000f0eff */
        /* <DEDUP_REMOVED lines=10> */
.L_x_21:
[----:B------:R-:W-:Y:S02]  /*0f80*/  VIADD R5, R5, 0xffffffff ;  /* 0xffffffff05057836 */ /* 0x000fe40000000000 */
[----:B------:R-:W-:Y:S01]  /*0f90*/  VIADD R3, R3, 0xffffffff ;  /* 0xffffffff03037836 */ /* 0x000fe20000000000 */
[----:B------:R-:W-:Y:S06]  /*0fa0*/  BRA `(.L_x_22) ;  /* 0x00000000001c7947 */ /* 0x000fec0003800000 */
.L_x_20:
[----:B------:R-:W-:-:S13]  /*0fb0*/  ISETP.NE.AND P0, PT, R17, 0x3, PT ;  /* 0x000000031100780c */ /* 0x000fda0003f05270 */
[----:B------:R-:W-:Y:S05]  /*0fc0*/  @!P0 BRA `(.L_x_23) ;  /* 0x0000000000108947 */ /* 0x000fea0003800000 */
[----:B------:R-:W-:-:S13]  /*0fd0*/  ISETP.NE.AND P0, PT, R17, 0x4, PT ;  /* 0x000000041100780c */ /* 0x000fda0003f05270 */
[----:B------:R-:W-:Y:S05]  /*0fe0*/  @P0 BRA `(.L_x_22) ;  /* 0x00000000000c0947 */ /* 0x000fea0003800000 */
[----:B------:R-:W-:Y:S01]  /*0ff0*/  VIADD R5, R5, 0xffffffff ;  /* 0xffffffff05057836 */ /* 0x000fe20000000000 */
[----:B------:R-:W-:Y:S06]  /*1000*/  BRA `(.L_x_22) ;  /* 0x0000000000047947 */ /* 0x000fec0003800000 */
.L_x_23:
[----:B------:R-:W-:-:S07]  /*1010*/  VIADD R3, R3, 0xffffffff ;  /* 0xffffffff03037836 */ /* 0x000fce0000000000 */
.L_x_22:
        /* <DEDUP_REMOVED lines=15> */
.L_x_25:
[----:B------:R-:W-:Y:S02]  /*1110*/  VIADD R5, R5, 0xffffffff ;  /* 0xffffffff05057836 */ /* 0x000fe40000000000 */
[----:B------:R-:W-:Y:S01]  /*1120*/  VIADD R3, R3, 0xffffffff ;  /* 0xffffffff03037836 */ /* 0x000fe20000000000 */
[----:B------:R-:W-:Y:S06]  /*1130*/  BRA `(.L_x_26) ;  /* 0x00000000001c7947 */ /* 0x000fec0003800000 */
.L_x_24:
[----:B------:R-:W-:-:S13]  /*1140*/  ISETP.NE.AND P0, PT, R19, 0x3, PT ;  /* 0x000000031300780c */ /* 0x000fda0003f05270 */
[----:B------:R-:W-:Y:S05]  /*1150*/  @!P0 BRA `(.L_x_27) ;  /* 0x0000000000108947 */ /* 0x000fea0003800000 */
[----:B------:R-:W-:-:S13]  /*1160*/  ISETP.NE.AND P0, PT, R19, 0x4, PT ;  /* 0x000000041300780c */ /* 0x000fda0003f05270 */
[----:B------:R-:W-:Y:S05]  /*1170*/  @P0 BRA `(.L_x_26) ;  /* 0x00000000000c0947 */ /* 0x000fea0003800000 */
[----:B------:R-:W-:Y:S01]  /*1180*/  VIADD R5, R5, 0xffffffff ;  /* 0xffffffff05057836 */ /* 0x000fe20000000000 */
[----:B------:R-:W-:Y:S06]  /*1190*/  BRA `(.L_x_26) ;  /* 0x0000000000047947 */ /* 0x000fec0003800000 */
.L_x_27:
[----:B------:R-:W-:-:S07]  /*11a0*/  VIADD R3, R3, 0xffffffff ;  /* 0xffffffff03037836 */ /* 0x000fce0000000000 */
.L_x_26:
        /* <DEDUP_REMOVED lines=15> */
.L_x_29:
[----:B------:R-:W-:Y:S02]  /*12a0*/  VIADD R5, R5, 0xffffffff ;  /* 0xffffffff05057836 */ /* 0x000fe40000000000 */
[----:B------:R-:W-:Y:S01]  /*12b0*/  VIADD R3, R3, 0xffffffff ;  /* 0xffffffff03037836 */ /* 0x000fe20000000000 */
[----:B------:R-:W-:Y:S06]  /*12c0*/  BRA `(.L_x_30) ;  /* 0x00000000001c7947 */ /* 0x000fec0003800000 */
.L_x_28:
[----:B------:R-:W-:-:S13]  /*12d0*/  ISETP.NE.AND P0, PT, R17, 0x3, PT ;  /* 0x000000031100780c */ /* 0x000fda0003f05270 */
[----:B------:R-:W-:Y:S05]  /*12e0*/  @!P0 BRA `(.L_x_31) ;  /* 0x0000000000108947 */ /* 0x000fea0003800000 */
[----:B------:R-:W-:-:S13]  /*12f0*/  ISETP.NE.AND P0, PT, R17, 0x4, PT ;  /* 0x000000041100780c */ /* 0x000fda0003f05270 */
[----:B------:R-:W-:Y:S05]  /*1300*/  @P0 BRA `(.L_x_30) ;  /* 0x00000000000c0947 */ /* 0x000fea0003800000 */
[----:B------:R-:W-:Y:S01]  /*1310*/  VIADD R5, R5, 0xffffffff ;  /* 0xffffffff05057836 */ /* 0x000fe20000000000 */
[----:B------:R-:W-:Y:S06]  /*1320*/  BRA `(.L_x_30) ;  /* 0x0000000000047947 */ /* 0x000fec0003800000 */
.L_x_31:
[----:B------:R-:W-:-:S07]  /*1330*/  VIADD R3, R3, 0xffffffff ;  /* 0xffffffff03037836 */ /* 0x000fce0000000000 */
.L_x_30:
        /* <DEDUP_REMOVED lines=15> */
.L_x_33:
[----:B------:R-:W-:Y:S02]  /*1430*/  VIADD R5, R5, 0xffffffff ;  /* 0xffffffff05057836 */ /* 0x000fe40000000000 */
[----:B------:R-:W-:Y:S01]  /*1440*/  VIADD R3, R3, 0xffffffff ;  /* 0xffffffff03037836 */ /* 0x000fe20000000000 */
[----:B------:R-:W-:Y:S06]  /*1450*/  BRA `(.L_x_34) ;  /* 0x00000000001c7947 */ /* 0x000fec0003800000 */
.L_x_32:
[----:B------:R-:W-:-:S13]  /*1460*/  ISETP.NE.AND P0, PT, R19, 0x3, PT ;  /* 0x000000031300780c */ /* 0x000fda0003f05270 */
[----:B------:R-:W-:Y:S05]  /*1470*/  @!P0 BRA `(.L_x_35) ;  /* 0x0000000000108947 */ /* 0x000fea0003800000 */
[----:B------:R-:W-:-:S13]  /*1480*/  ISETP.NE.AND P0, PT, R19, 0x4, PT ;  /* 0x000000041300780c */ /* 0x000fda0003f05270 */
[----:B------:R-:W-:Y:S05]  /*1490*/  @P0 BRA `(.L_x_34) ;  /* 0x00000000000c0947 */ /* 0x000fea0003800000 */
[----:B------:R-:W-:Y:S01]  /*14a0*/  VIADD R5, R5, 0xffffffff ;  /* 0xffffffff05057836 */ /* 0x000fe20000000000 */
[----:B------:R-:W-:Y:S06]  /*14b0*/  BRA `(.L_x_34) ;  /* 0x0000000000047947 */ /* 0x000fec0003800000 */
.L_x_35:
[----:B------:R-:W-:-:S07]  /*14c0*/  VIADD R3, R3, 0xffffffff ;  /* 0xffffffff03037836 */ /* 0x000fce0000000000 */
.L_x_34:
        /* <DEDUP_REMOVED lines=15> */
.L_x_37:
[----:B------:R-:W-:Y:S02]  /*15c0*/  VIADD R5, R5, 0xffffffff ;  /* 0xffffffff05057836 */ /* 0x000fe40000000000 */
[----:B------:R-:W-:Y:S01]  /*15d0*/  VIADD R3, R3, 0xffffffff ;  /* 0xffffffff03037836 */ /* 0x000fe20000000000 */
[----:B------:R-:W-:Y:S06]  /*15e0*/  BRA `(.L_x_38) ;  /* 0x00000000001c7947 */ /* 0x000fec0003800000 */
.L_x_36:
[----:B------:R-:W-:-:S13]  /*15f0*/  ISETP.NE.AND P0, PT, R17, 0x3, PT ;  /* 0x000000031100780c */ /* 0x000fda0003f05270 */
[----:B------:R-:W-:Y:S05]  /*1600*/  @!P0 BRA `(.L_x_39) ;  /* 0x0000000000108947 */ /* 0x000fea0003800000 */
[----:B------:R-:W-:-:S13]  /*1610*/  ISETP.NE.AND P0, PT, R17, 0x4, PT ;  /* 0x000000041100780c */ /* 0x000fda0003f05270 */
[----:B------:R-:W-:Y:S05]  /*1620*/  @P0 BRA `(.L_x_38) ;  /* 0x00000000000c0947 */ /* 0x000fea0003800000 */
[----:B------:R-:W-:Y:S01]  /*1630*/  VIADD R5, R5, 0xffffffff ;  /* 0xffffffff05057836 */ /* 0x000fe20000000000 */
[----:B------:R-:W-:Y:S06]  /*1640*/  BRA `(.L_x_38) ;  /* 0x0000000000047947 */ /* 0x000fec0003800000 */
.L_x_39:
[----:B------:R-:W-:-:S07]  /*1650*/  VIADD R3, R3, 0xffffffff ;  /* 0xffffffff03037836 */ /* 0x000fce0000000000 */
.L_x_38:
[----:B------:R-:W-:Y:S01]  /*1660*/  IMAD R2, R3, 0x201, R0 ;  /* 0x0000020103027824 */ /* 0x000fe200078e0200 */
[----:B------:R0:W-:Y:S03]  /*1670*/  STG.E.U8 desc[UR6][R10.64+0x6], R17 ;  /* 0x000006110a007986 */ /* 0x0001e6000c101106 */
[----:B------:R-:W-:-:S05]  /*1680*/  IMAD.IADD R2, R5, 0x1, R2 ;  /* 0x0000000105027824 */ /* 0x000fca00078e0202 */
[----:B------:R-:W-:-:S04]  /*1690*/  IADD3 R14, P0, PT, R2, R6, RZ ;  /* 0x00000006020e7210 */ /* 0x000fc80007f1e0ff */
[----:B------:R-:W-:-:S06]  /*16a0*/  LEA.HI.X.SX32 R15, R2, R7, 0x1, P0 ;  /* 0x00000007020f7211 */ /* 0x000fcc00000f0eff */
        /* <DEDUP_REMOVED lines=10> */
.L_x_41:
[----:B------:R-:W-:Y:S02]  /*1750*/  VIADD R5, R5, 0xffffffff ;  /* 0xffffffff05057836 */ /* 0x000fe40000000000 */
[----:B------:R-:W-:Y:S01]  /*1760*/  VIADD R3, R3, 0xffffffff ;  /* 0xffffffff03037836 */ /* 0x000fe20000000000 */
[----:B------:R-:W-:Y:S06]  /*1770*/  BRA `(.L_x_42) ;  /* 0x00000000001c7947 */ /* 0x000fec0003800000 */
.L_x_40:
[----:B------:R-:W-:-:S13]  /*1780*/  ISETP.NE.AND P0, PT, R15, 0x3, PT ;  /* 0x000000030f00780c */ /* 0x000fda0003f05270 */
[----:B------:R-:W-:Y:S05]  /*1790*/  @!P0 BRA `(.L_x_43) ;  /* 0x0000000000108947 */ /* 0x000fea0003800000 */
[----:B------:R-:W-:-:S13]  /*17a0*/  ISETP.NE.AND P0, PT, R15, 0x4, PT ;  /* 0x000000040f00780c */ /* 0x000fda0003f05270 */
[----:B------:R-:W-:Y:S05]  /*17b0*/  @P0 BRA `(.L_x_42) ;  /* 0x00000000000c0947 */ /* 0x000fea0003800000 */
[----:B------:R-:W-:Y:S01]  /*17c0*/  VIADD R5, R5, 0xffffffff ;  /* 0xffffffff05057836 */ /* 0x000fe20000000000 */
[----:B------:R-:W-:Y:S06]  /*17d0*/  BRA `(.L_x_42) ;  /* 0x0000000000047947 */ /* 0x000fec0003800000 */
.L_x_43:
[----:B------:R-:W-:-:S07]  /*17e0*/  VIADD R3, R3, 0xffffffff ;  /* 0xffffffff03037836 */ /* 0x000fce0000000000 */
.L_x_42:
[----:B------:R0:W-:Y:S01]  /*17f0*/  STG.E.U8 desc[UR6][R10.64+0x7], R15 ;  /* 0x0000070f0a007986 */ /* 0x0001e2000c101106 */
[----:B------:R-:W-:-:S05]  /*1800*/  VIADD R13, R13, 0x8 ;  /* 0x000000080d0d7836 */ /* 0x000fca0000000000 */
[----:B------:R-:W-:-:S13]  /*1810*/  ISETP.NE.AND P0, PT, R13, 0x400, PT ;  /* 0x000004000d00780c */ /* 0x000fda0003f05270 */
[----:B0-----:R-:W-:Y:S05]  /*1820*/  @P0 BRA `(.L_x_44) ;  /* 0xfffffff000c80947 */ /* 0x001fea000383ffff */
[----:B------:R-:W-:Y:S05]  /*1830*/  EXIT ;  /* 0x000000000000794d */ /* 0x000fea0003800000 */
.L_x_45:
[----:B------:R-:W-:-:S00]  /*1840*/  BRA `(.L_x_45) ;  /* 0xfffffffc00fc7947 */ /* 0x000fc0000383ffff */
[----:B------:R-:W-:-:S00]  /*1850*/  NOP ;  /* 0x0000000000007918 */ /* 0x000fc00000000000 */
        /* <DEDUP_REMOVED lines=10> */
.L_x_46:


//--------------------- .nv.shared._Z6sw_gpuPcS_S_PiS_ --------------------------
	.section	.nv.shared._Z6sw_gpuPcS_S_PiS_,"aw",@nobits
	.sectionflags	@""
	.align	4
.nv.shared._Z6sw_gpuPcS_S_PiS_:
	.zero		11272


//--------------------- .nv.shared.reserved.0     --------------------------
	.section	.nv.shared.reserved.0,"aw",@nobits
	.weak		__nv_reservedSMEM_offset_0_alias
	.size		__nv_reservedSMEM_offset_0_alias, 0, 64
	.other		__nv_reservedSMEM_offset_0_alias,@"STO_CUDA_RESERVED_SHARED STV_DEFAULT"
__nv_reservedSMEM_offset_0_alias:
	.zero		0
	.zero		64


//--------------------- .nv.constant0._Z6sw_gpuPcS_S_PiS_ --------------------------
	.section	.nv.constant0._Z6sw_gpuPcS_S_PiS_,"a",@progbits
	.sectionflags	@""
	.align	4
.nv.constant0._Z6sw_gpuPcS_S_PiS_:
	.zero		936


//--------------------- SYMBOLS --------------------------

	.type		.nv.reservedSmem.offset0,@object
	.size		.nv.reservedSmem.offset0,0x4
	.type		.nv.reservedSmem.cap,@object
	.size		.nv.reservedSmem.cap,0x4
